	.headerflags	@"EF_CUDA_TEXMODE_UNIFIED EF_CUDA_64BIT_ADDRESS EF_CUDA_ACCELERATORS EF_CUDA_SM90 EF_CUDA_VIRTUAL_SM(EF_CUDA_SM90)"
	.elftype	@"ET_EXEC"


//--------------------- .nv.info                  --------------------------
	.section	.nv.info,"",@"SHT_CUDA_INFO"
	.align	4


	//----- nvinfo : EIATTR_REGCOUNT
	.align		4
        /*0000*/ 	.byte	0x04, 0x2f
        /*0002*/ 	.short	(.L_1 - .L_0)
	.align		4
.L_0:
        /*0004*/ 	.word	index@(triton_poi_fused_cat_8)
        /*0008*/ 	.word	0x00000012


	//----- nvinfo : EIATTR_MIN_STACK_SIZE
	.align		4
.L_1:
        /*000c*/ 	.byte	0x04, 0x12
        /*000e*/ 	.short	(.L_3 - .L_2)
	.align		4
.L_2:
        /*0010*/ 	.word	index@(triton_poi_fused_cat_8)
        /*0014*/ 	.word	0x00000000


	//----- nvinfo : EIATTR_FRAME_SIZE
	.align		4
.L_3:
        /*0018*/ 	.byte	0x04, 0x11
        /*001a*/ 	.short	(.L_5 - .L_4)
	.align		4
.L_4:
        /*001c*/ 	.word	index@(triton_poi_fused_cat_8)
        /*0020*/ 	.word	0x00000000


	//----- nvinfo : EIATTR_MIN_STACK_SIZE
	.align		4
.L_5:
        /*0024*/ 	.byte	0x04, 0x12
        /*0026*/ 	.short	(.L_7 - .L_6)
	.align		4
.L_6:
        /*0028*/ 	.word	index@(triton_poi_fused_cat_8)
        /*002c*/ 	.word	0x00000000
.L_7:


//--------------------- .nv.info.triton_poi_fused_cat_8 --------------------------
	.section	.nv.info.triton_poi_fused_cat_8,"",@"SHT_CUDA_INFO"
	.sectionflags	@""
	.align	4


	//----- nvinfo : EIATTR_CUDA_API_VERSION
	.align		4
        /*0000*/ 	.byte	0x04, 0x37
        /*0002*/ 	.short	(.L_9 - .L_8)
.L_8:
        /*0004*/ 	.word	0x0000007c


	//----- nvinfo : EIATTR_KPARAM_INFO
	.align		4
.L_9:
        /*0008*/ 	.byte	0x04, 0x17
        /*000a*/ 	.short	(.L_11 - .L_10)
.L_10:
        /*000c*/ 	.word	0x00000000
        /*0010*/ 	.short	0x0003
        /*0012*/ 	.short	0x0018
        /*0014*/ 	.byte	0x00, 0xf0, 0x11, 0x00


	//----- nvinfo : EIATTR_KPARAM_INFO
	.align		4
.L_11:
        /*0018*/ 	.byte	0x04, 0x17
        /*001a*/ 	.short	(.L_13 - .L_12)
.L_12:
        /*001c*/ 	.word	0x00000000
        /*0020*/ 	.short	0x0002
        /*0022*/ 	.short	0x0010
        /*0024*/ 	.byte	0x00, 0xf4, 0x21, 0x00


	//----- nvinfo : EIATTR_KPARAM_INFO
	.align		4
.L_13:
        /*0028*/ 	.byte	0x04, 0x17
        /*002a*/ 	.short	(.L_15 - .L_14)
.L_14:
        /*002c*/ 	.word	0x00000000
        /*0030*/ 	.short	0x0001
        /*0032*/ 	.short	0x0008
        /*0034*/ 	.byte	0x00, 0xf4, 0x21, 0x00


	//----- nvinfo : EIATTR_KPARAM_INFO
	.align		4
.L_15:
        /*0038*/ 	.byte	0x04, 0x17
        /*003a*/ 	.short	(.L_17 - .L_16)
.L_16:
        /*003c*/ 	.word	0x00000000
        /*0040*/ 	.short	0x0000
        /*0042*/ 	.short	0x0000
        /*0044*/ 	.byte	0x00, 0xf4, 0x21, 0x00


	//----- nvinfo : EIATTR_SPARSE_MMA_MASK
	.align		4
.L_17:
        /*0048*/ 	.byte	0x03, 0x50
        /*004a*/ 	.short	0x0000


	//----- nvinfo : EIATTR_MAXREG_COUNT
	.align		4
        /*004c*/ 	.byte	0x03, 0x1b
        /*004e*/ 	.short	0x00ff


	//----- nvinfo : EIATTR_EXIT_INSTR_OFFSETS
	.align		4
        /*0050*/ 	.byte	0x04, 0x1c
        /*0052*/ 	.short	(.L_19 - .L_18)


	//   ....[0]....
.L_18:
        /*0054*/ 	.word	0x00000620


	//----- nvinfo : EIATTR_REQNTID
	.align		4
.L_19:
        /*0058*/ 	.byte	0x04, 0x10
        /*005a*/ 	.short	(.L_21 - .L_20)
.L_20:
        /*005c*/ 	.word	0x00000080
        /*0060*/ 	.word	0x00000001
        /*0064*/ 	.word	0x00000001


	//----- nvinfo : EIATTR_CBANK_PARAM_SIZE
	.align		4
.L_21:
        /*0068*/ 	.byte	0x03, 0x19
        /*006a*/ 	.short	0x001c


	//----- nvinfo : EIATTR_PARAM_CBANK
	.align		4
        /*006c*/ 	.byte	0x04, 0x0a
        /*006e*/ 	.short	(.L_23 - .L_22)
	.align		4
.L_22:
        /*0070*/ 	.word	index@(.nv.constant0.triton_poi_fused_cat_8)
        /*0074*/ 	.short	0x0210
        /*0076*/ 	.short	0x001c


	//----- nvinfo : EIATTR_SW_WAR
	.align		4
.L_23:
        /*0078*/ 	.byte	0x04, 0x36
        /*007a*/ 	.short	(.L_25 - .L_24)
.L_24:
        /*007c*/ 	.word	0x00000008
.L_25:


//--------------------- .nv.callgraph             --------------------------
	.section	.nv.callgraph,"",@"SHT_CUDA_CALLGRAPH"
	.align	4
	.sectionentsize	8
	.align		4
        /*0000*/ 	.word	0x00000000
	.align		4
        /*0004*/ 	.word	0xffffffff
	.align		4
        /*0008*/ 	.word	0x00000000
	.align		4
        /*000c*/ 	.word	0xfffffffe
	.align		4
        /*0010*/ 	.word	0x00000000
	.align		4
        /*0014*/ 	.word	0xfffffffd
	.align		4
        /*0018*/ 	.word	0x00000000
	.align		4
        /*001c*/ 	.word	0xfffffffc


//--------------------- .text.triton_poi_fused_cat_8 --------------------------
	.section	.text.triton_poi_fused_cat_8,"ax",@progbits
	.align	128
        .global         triton_poi_fused_cat_8
        .type           triton_poi_fused_cat_8,@function
        .size           triton_poi_fused_cat_8,(.L_x_1 - triton_poi_fused_cat_8)
        .other          triton_poi_fused_cat_8,@"STO_CUDA_ENTRY STV_DEFAULT"
triton_poi_fused_cat_8:
.text.triton_poi_fused_cat_8:
[----:B------:R-:W-:Y:S01]  /*0000*/  LDC R1, c[0x0][0x28] ;  /* 0x00000a00ff017b82 */ /* 0x000fe20000000800 */
[----:B------:R-:W1:Y:S01]  /*0010*/  S2R R0, SR_TID.X ;  /* 0x0000000000007919 */ /* 0x000e620000002100 */
[----:B------:R-:W-:Y:S01]  /*0020*/  ULDC.64 UR4, c[0x0][0x208] ;  /* 0x0000820000047ab9 */ /* 0x000fe20000000a00 */
[----:B------:R-:W-:Y:S01]  /*0030*/  ULDC.64 UR6, c[0x0][0x218] ;  /* 0x0000860000067ab9 */ /* 0x000fe20000000a00 */
[----:B------:R-:W2:Y:S01]  /*0040*/  S2R R3, SR_CTAID.X ;  /* 0x0000000000037919 */ /* 0x000ea20000002500 */
[----:B-1----:R-:W-:-:S05]  /*0050*/  IMAD.SHL.U32 R0, R0, 0x2, RZ ;  /* 0x0000000200007824 */ /* 0x002fca00078e00ff */
[----:B------:R-:W-:-:S05]  /*0060*/  LOP3.LUT R0, R0, 0xfe, RZ, 0xc0, !PT ;  /* 0x000000fe00007812 */ /* 0x000fca00078ec0ff */
[----:B--2---:R-:W-:Y:S02]  /*0070*/  IMAD R0, R3, 0x100, R0 ;  /* 0x0000010003007824 */ /* 0x004fe400078e0200 */
[----:B------:R-:W1:Y:S03]  /*0080*/  LDC.64 R2, c[0x0][0x210] ;  /* 0x00008400ff027b82 */ /* 0x000e660000000a00 */
[----:B------:R-:W-:-:S04]  /*0090*/  SHF.R.S32.HI R5, RZ, 0x1f, R0 ;  /* 0x0000001fff057819 */ /* 0x000fc80000011400 */
[CC--:B------:R-:W-:Y:S02]  /*00a0*/  LEA.HI R4, R5.reuse, R0.reuse, RZ, 0x4 ;  /* 0x0000000005047211 */ /* 0x0c0fe400078f20ff */
[----:B------:R-:W-:Y:S02]  /*00b0*/  LEA.HI R5, R5, R0, RZ, 0xa ;  /* 0x0000000005057211 */ /* 0x000fe400078f50ff */
[--C-:B------:R-:W-:Y:S02]  /*00c0*/  SHF.R.S32.HI R6, RZ, 0x4, R4.reuse ;  /* 0x00000004ff067819 */ /* 0x100fe40000011404 */
[----:B------:R-:W-:Y:S02]  /*00d0*/  SHF.R.S32.HI R7, RZ, 0x1f, R4 ;  /* 0x0000001fff077819 */ /* 0x000fe40000011404 */
[----:B------:R-:W-:Y:S02]  /*00e0*/  SHF.R.S32.HI R8, RZ, 0xa, R5 ;  /* 0x0000000aff087819 */ /* 0x000fe40000011405 */
[----:B------:R-:W-:-:S02]  /*00f0*/  LEA.HI R7, R7, R6, RZ, 0x6 ;  /* 0x0000000607077211 */ /* 0x000fc400078f30ff */
[----:B------:R-:W-:Y:S01]  /*0100*/  LOP3.LUT R5, R5, 0xfffffc00, RZ, 0xc0, !PT ;  /* 0xfffffc0005057812 */ /* 0x000fe200078ec0ff */
[----:B------:R-:W-:Y:S01]  /*0110*/  IMAD.SHL.U32 R9, R8, 0x200, RZ ;  /* 0x0000020008097824 */ /* 0x000fe200078e00ff */
[----:B------:R-:W-:-:S04]  /*0120*/  LOP3.LUT R7, R7, 0xffffffc0, RZ, 0xc0, !PT ;  /* 0xffffffc007077812 */ /* 0x000fc800078ec0ff */
[----:B------:R-:W-:Y:S02]  /*0130*/  IADD3 R8, R6, -R7, RZ ;  /* 0x8000000706087210 */ /* 0x000fe40007ffe0ff */
[----:B------:R-:W-:Y:S02]  /*0140*/  IADD3 R7, R9, R0, -R5 ;  /* 0x0000000009077210 */ /* 0x000fe40007ffe805 */
[----:B------:R-:W-:Y:S02]  /*0150*/  ISETP.GE.AND P0, PT, R8, 0x20, PT ;  /* 0x000000200800780c */ /* 0x000fe40003f06270 */
[----:B------:R-:W-:Y:S01]  /*0160*/  LOP3.LUT R5, R4, 0xfffffff0, RZ, 0xc0, !PT ;  /* 0xfffffff004057812 */ /* 0x000fe200078ec0ff */
[----:B-1----:R-:W-:Y:S01]  /*0170*/  IMAD.WIDE R6, R7, 0x4, R2 ;  /* 0x0000000407067825 */ /* 0x002fe200078e0202 */
[----:B------:R-:W-:-:S03]  /*0180*/  SHF.R.S32.HI R10, RZ, 0x1f, R9 ;  /* 0x0000001fff0a7819 */ /* 0x000fc60000011409 */
[----:B------:R-:W-:Y:S01]  /*0190*/  IMAD.IADD R2, R0, 0x1, -R5 ;  /* 0x0000000100027824 */ /* 0x000fe200078e0a05 */
[----:B------:R-:W-:Y:S01]  /*01a0*/  CS2R R4, SRZ ;  /* 0x0000000000047805 */ /* 0x000fe2000001ff00 */
[C---:B------:R-:W-:Y:S01]  /*01b0*/  IMAD.SHL.U32 R3, R8.reuse, 0x10, RZ ;  /* 0x0000001008037824 */ /* 0x040fe200078e00ff */
[----:B------:R-:W-:-:S04]  /*01c0*/  ISETP.GT.AND P1, PT, R8, 0x1f, PT ;  /* 0x0000001f0800780c */ /* 0x000fc80003f24270 */
[----:B------:R-:W-:Y:S01]  /*01d0*/  IADD3 R9, P2, P3, R3, R2, R9 ;  /* 0x0000000203097210 */ /* 0x000fe20007b5e009 */
[----:B------:R-:W2:Y:S01]  /*01e0*/  @!P0 LDG.E.64 R4, desc[UR4][R6.64] ;  /* 0x0000000406048981 */ /* 0x000ea2000c1e1b00 */
[----:B------:R-:W-:Y:S02]  /*01f0*/  SHF.R.S32.HI R2, RZ, 0x1f, R2 ;  /* 0x0000001fff027819 */ /* 0x000fe40000011402 */
[----:B------:R-:W-:-:S04]  /*0200*/  SHF.R.S32.HI R3, RZ, 0x1f, R3 ;  /* 0x0000001fff037819 */ /* 0x000fc80000011403 */
[----:B------:R-:W-:Y:S02]  /*0210*/  IADD3.X R2, R3, R2, R10, P2, P3 ;  /* 0x0000000203027210 */ /* 0x000fe400017e640a */
[C---:B------:R-:W-:Y:S02]  /*0220*/  LEA R8, P2, R9.reuse, UR6, 0x2 ;  /* 0x0000000609087c11 */ /* 0x040fe4000f8410ff */
[----:B------:R-:W-:Y:S02]  /*0230*/  CS2R R10, SRZ ;  /* 0x00000000000a7805 */ /* 0x000fe4000001ff00 */
[----:B------:R-:W-:-:S05]  /*0240*/  LEA.HI.X R9, R9, UR7, R2, 0x2, P2 ;  /* 0x0000000709097c11 */ /* 0x000fca00090f1402 */
[----:B------:R-:W3:Y:S01]  /*0250*/  @P1 LDG.E.64 R10, desc[UR4][R8.64+-0x800] ;  /* 0xfff80004080a1981 */ /* 0x000ee2000c1e1b00 */
[----:B------:R-:W-:Y:S01]  /*0260*/  HFMA2.MMA R15, -RZ, RZ, 1.625, 0 ;  /* 0x3e800000ff0f7435 */ /* 0x000fe200000001ff */
[----:B--2---:R-:W-:-:S05]  /*0270*/  SEL R3, R4, RZ, !P0 ;  /* 0x000000ff04037207 */ /* 0x004fca0004000000 */
[----:B------:R-:W-:Y:S01]  /*0280*/  FADD R2, RZ, -R3 ;  /* 0x80000003ff027221 */ /* 0x000fe20000000000 */
[----:B------:R-:W-:-:S03]  /*0290*/  SEL R4, R5, RZ, !P0 ;  /* 0x000000ff05047207 */ /* 0x000fc60004000000 */
[----:B------:R-:W-:Y:S02]  /*02a0*/  FMUL R6, R2, 1.4426950216293334961 ;  /* 0x3fb8aa3b02067820 */ /* 0x000fe40000400000 */
[----:B------:R-:W-:-:S03]  /*02b0*/  FADD R5, RZ, -R4 ;  /* 0x80000004ff057221 */ /* 0x000fc60000000000 */
[----:B------:R-:W-:Y:S02]  /*02c0*/  FSETP.GEU.AND P2, PT, R6, -126, PT ;  /* 0xc2fc00000600780b */ /* 0x000fe40003f4e000 */
[----:B---3--:R-:W-:Y:S01]  /*02d0*/  SEL R2, R10, RZ, P1 ;  /* 0x000000ff0a027207 */ /* 0x008fe20000800000 */
[----:B------:R-:W-:Y:S01]  /*02e0*/  FMUL R10, R5, 1.4426950216293334961 ;  /* 0x3fb8aa3b050a7820 */ /* 0x000fe20000400000 */
[----:B------:R-:W-:-:S03]  /*02f0*/  SEL R5, R11, RZ, P1 ;  /* 0x000000ff0b057207 */ /* 0x000fc60000800000 */
[----:B------:R-:W-:-:S04]  /*0300*/  FADD R7, RZ, -R2 ;  /* 0x80000002ff077221 */ /* 0x000fc80000000000 */
[----:B------:R-:W-:Y:S01]  /*0310*/  FMUL R11, R7, 1.4426950216293334961 ;  /* 0x3fb8aa3b070b7820 */ /* 0x000fe20000400000 */
[----:B------:R-:W-:Y:S01]  /*0320*/  FADD R7, RZ, -R5 ;  /* 0x80000005ff077221 */ /* 0x000fe20000000000 */
[----:B------:R-:W-:-:S03]  /*0330*/  @!P2 FMUL R6, R6, 0.5 ;  /* 0x3f0000000606a820 */ /* 0x000fc60000400000 */
[----:B------:R-:W-:Y:S02]  /*0340*/  FMUL R13, R7, 1.4426950216293334961 ;  /* 0x3fb8aa3b070d7820 */ /* 0x000fe40000400000 */
[----:B------:R-:W1:Y:S01]  /*0350*/  MUFU.EX2 R7, R6 ;  /* 0x0000000600077308 */ /* 0x000e620000000800 */
[----:B------:R-:W-:Y:S02]  /*0360*/  FSETP.GEU.AND P4, PT, R10, -126, PT ;  /* 0xc2fc00000a00780b */ /* 0x000fe40003f8e000 */
[----:B------:R-:W-:Y:S02]  /*0370*/  FSETP.GEU.AND P3, PT, R11, -126, PT ;  /* 0xc2fc00000b00780b */ /* 0x000fe40003f6e000 */
[----:B------:R-:W-:-:S09]  /*0380*/  FSETP.GEU.AND P1, PT, R13, -126, PT ;  /* 0xc2fc00000d00780b */ /* 0x000fd20003f2e000 */
[----:B------:R-:W-:Y:S01]  /*0390*/  @!P4 FMUL R10, R10, 0.5 ;  /* 0x3f0000000a0ac820 */ /* 0x000fe20000400000 */
[----:B-1----:R-:W-:Y:S01]  /*03a0*/  @!P2 FMUL R7, R7, R7 ;  /* 0x000000070707a220 */ /* 0x002fe20000400000 */
[----:B------:R-:W-:Y:S02]  /*03b0*/  @!P3 FMUL R11, R11, 0.5 ;  /* 0x3f0000000b0bb820 */ /* 0x000fe40000400000 */
[----:B------:R-:W-:Y:S01]  /*03c0*/  @!P1 FMUL R13, R13, 0.5 ;  /* 0x3f0000000d0d9820 */ /* 0x000fe20000400000 */
[----:B------:R-:W1:Y:S01]  /*03d0*/  MUFU.EX2 R8, R10 ;  /* 0x0000000a00087308 */ /* 0x000e620000000800 */
[----:B------:R-:W-:-:S07]  /*03e0*/  FADD R9, R7, 1 ;  /* 0x3f80000007097421 */ /* 0x000fce0000000000 */
[----:B------:R-:W2:Y:S08]  /*03f0*/  MUFU.EX2 R12, R11 ;  /* 0x0000000b000c7308 */ /* 0x000eb00000000800 */
[----:B------:R-:W3:Y:S01]  /*0400*/  MUFU.EX2 R7, R13 ;  /* 0x0000000d00077308 */ /* 0x000ee20000000800 */
[----:B-1----:R-:W-:Y:S01]  /*0410*/  @!P4 FMUL R8, R8, R8 ;  /* 0x000000080808c220 */ /* 0x002fe20000400000 */
[----:B--2---:R-:W-:-:S03]  /*0420*/  @!P3 FMUL R12, R12, R12 ;  /* 0x0000000c0c0cb220 */ /* 0x004fc60000400000 */
[----:B------:R-:W-:Y:S01]  /*0430*/  FADD R8, R8, 1 ;  /* 0x3f80000008087421 */ /* 0x000fe20000000000 */
[----:B------:R-:W-:Y:S01]  /*0440*/  FADD R12, R12, 1 ;  /* 0x3f8000000c0c7421 */ /* 0x000fe20000000000 */
[----:B---3--:R-:W-:-:S04]  /*0450*/  @!P1 FMUL R7, R7, R7 ;  /* 0x0000000707079220 */ /* 0x008fc80000400000 */
[----:B------:R-:W-:Y:S01]  /*0460*/  FADD R14, R7, 1 ;  /* 0x3f800000070e7421 */ /* 0x000fe20000000000 */
[----:B------:R-:W-:Y:S01]  /*0470*/  FSETP.GT.AND P2, PT, R9, 8.50705917302346158658e+37, PT ;  /* 0x7e8000000900780b */ /* 0x000fe20003f44000 */
[----:B------:R-:W1:Y:S01]  /*0480*/  LDC.64 R6, c[0x0][0x220] ;  /* 0x00008800ff067b82 */ /* 0x000e620000000a00 */
[----:B------:R-:W-:Y:S02]  /*0490*/  FSETP.GT.AND P3, PT, R8, 8.50705917302346158658e+37, PT ;  /* 0x7e8000000800780b */ /* 0x000fe40003f64000 */
[----:B------:R-:W-:Y:S02]  /*04a0*/  FSETP.GT.AND P1, PT, R12, 8.50705917302346158658e+37, PT ;  /* 0x7e8000000c00780b */ /* 0x000fe40003f24000 */
[----:B------:R-:W-:-:S07]  /*04b0*/  FSETP.GT.AND P4, PT, R14, 8.50705917302346158658e+37, PT ;  /* 0x7e8000000e00780b */ /* 0x000fce0003f84000 */
[----:B------:R-:W-:Y:S02]  /*04c0*/  @P2 FMUL R9, R9, 0.25 ;  /* 0x3e80000009092820 */ /* 0x000fe40000400000 */
[----:B------:R-:W-:Y:S02]  /*04d0*/  @P3 FMUL R8, R8, 0.25 ;  /* 0x3e80000008083820 */ /* 0x000fe40000400000 */
[----:B------:R-:W-:Y:S02]  /*04e0*/  @P1 FMUL R12, R12, 0.25 ;  /* 0x3e8000000c0c1820 */ /* 0x000fe40000400000 */
[----:B------:R-:W-:Y:S01]  /*04f0*/  @P4 FMUL R14, R14, 0.25 ;  /* 0x3e8000000e0e4820 */ /* 0x000fe20000400000 */
[----:B------:R-:W2:Y:S08]  /*0500*/  MUFU.RCP R9, R9 ;  /* 0x0000000900097308 */ /* 0x000eb00000001000 */
[----:B------:R-:W3:Y:S08]  /*0510*/  MUFU.RCP R8, R8 ;  /* 0x0000000800087308 */ /* 0x000ef00000001000 */
[----:B------:R-:W4:Y:S08]  /*0520*/  MUFU.RCP R12, R12 ;  /* 0x0000000c000c7308 */ /* 0x000f300000001000 */
[----:B------:R-:W5:Y:S01]  /*0530*/  MUFU.RCP R14, R14 ;  /* 0x0000000e000e7308 */ /* 0x000f620000001000 */
[----:B------:R-:W-:-:S02]  /*0540*/  FSEL R10, R15, 1, P2 ;  /* 0x3f8000000f0a7808 */ /* 0x000fc40001000000 */
[C---:B------:R-:W-:Y:S02]  /*0550*/  FSEL R11, R15.reuse, 1, P3 ;  /* 0x3f8000000f0b7808 */ /* 0x040fe40001800000 */
[C---:B------:R-:W-:Y:S02]  /*0560*/  FSEL R13, R15.reuse, 1, P1 ;  /* 0x3f8000000f0d7808 */ /* 0x040fe40000800000 */
[----:B------:R-:W-:Y:S01]  /*0570*/  FSEL R15, R15, 1, P4 ;  /* 0x3f8000000f0f7808 */ /* 0x000fe20002000000 */
[----:B--2---:R-:W-:Y:S01]  /*0580*/  FMUL R10, R9, R10 ;  /* 0x0000000a090a7220 */ /* 0x004fe20000400000 */
[----:B---3--:R-:W-:Y:S01]  /*0590*/  FMUL R11, R8, R11 ;  /* 0x0000000b080b7220 */ /* 0x008fe20000400000 */
[----:B----4-:R-:W-:Y:S01]  /*05a0*/  FMUL R13, R12, R13 ;  /* 0x0000000d0c0d7220 */ /* 0x010fe20000400000 */
[----:B-1----:R-:W-:-:S04]  /*05b0*/  IMAD.WIDE R6, R0, 0x4, R6 ;  /* 0x0000000400067825 */ /* 0x002fc800078e0206 */
[----:B------:R-:W-:Y:S01]  /*05c0*/  FMUL R10, R3, R10 ;  /* 0x0000000a030a7220 */ /* 0x000fe20000400000 */
[----:B-----5:R-:W-:Y:S01]  /*05d0*/  FMUL R8, R14, R15 ;  /* 0x0000000f0e087220 */ /* 0x020fe20000400000 */
[----:B------:R-:W-:Y:S01]  /*05e0*/  FMUL R11, R4, R11 ;  /* 0x0000000b040b7220 */ /* 0x000fe20000400000 */
[----:B------:R-:W-:Y:S02]  /*05f0*/  @P0 FMUL R10, R2, R13 ;  /* 0x0000000d020a0220 */ /* 0x000fe40000400000 */
[----:B------:R-:W-:-:S05]  /*0600*/  @P0 FMUL R11, R5, R8 ;  /* 0x00000008050b0220 */ /* 0x000fca0000400000 */
[----:B------:R-:W-:Y:S01]  /*0610*/  STG.E.64 desc[UR4][R6.64], R10 ;  /* 0x0000000a06007986 */ /* 0x000fe2000c101b04 */
[----:B------:R-:W-:Y:S05]  /*0620*/  EXIT ;  /* 0x000000000000794d */ /* 0x000fea0003800000 */
.L_x_0:
[----:B------:R-:W-:-:S00]  /*0630*/  BRA `(.L_x_0) ;  /* 0xfffffffc00fc7947 */ /* 0x000fc0000383ffff */
[----:B------:R-:W-:-:S00]  /*0640*/  NOP ;  /* 0x0000000000007918 */ /* 0x000fc00000000000 */
        /* <DEDUP_REMOVED lines=11> */
.L_x_1:


//--------------------- .nv.constant0.triton_poi_fused_cat_8 --------------------------
	.section	.nv.constant0.triton_poi_fused_cat_8,"a",@progbits
	.sectionflags	@""
	.align	4
.nv.constant0.triton_poi_fused_cat_8:
	.zero		556
